//
// Generated by NVIDIA NVVM Compiler
//
// Compiler Build ID: CL-36424714
// Cuda compilation tools, release 13.0, V13.0.88
// Based on NVVM 20.0.0
//

.version 9.0
.target sm_100
.address_size 64

	// .globl	_Z14calculateTotalPiPfS0_i

.visible .entry _Z14calculateTotalPiPfS0_i(
	.param .u64 .ptr .align 1 _Z14calculateTotalPiPfS0_i_param_0,
	.param .u64 .ptr .align 1 _Z14calculateTotalPiPfS0_i_param_1,
	.param .u64 .ptr .align 1 _Z14calculateTotalPiPfS0_i_param_2,
	.param .u32 _Z14calculateTotalPiPfS0_i_param_3
)
{
	.reg .pred 	%p<39>;
	.reg .b32 	%r<57>;
	.reg .b32 	%f<141>;
	.reg .b64 	%rd<92>;

	ld.param.u64 	%rd12, [_Z14calculateTotalPiPfS0_i_param_0];
	ld.param.u64 	%rd13, [_Z14calculateTotalPiPfS0_i_param_1];
	ld.param.u64 	%rd11, [_Z14calculateTotalPiPfS0_i_param_2];
	ld.param.u32 	%r47, [_Z14calculateTotalPiPfS0_i_param_3];
	cvta.to.global.u64 	%rd1, %rd13;
	cvta.to.global.u64 	%rd2, %rd12;
	mov.u32 	%r1, %tid.x;
	setp.lt.s32 	%p1, %r47, 1;
	mov.f32 	%f104, 0f00000000;
	@%p1 bra 	$L__BB0_71;
	mul.lo.s32 	%r2, %r47, %r1;
	and.b32  	%r3, %r47, 15;
	setp.lt.u32 	%p2, %r47, 16;
	mov.f32 	%f104, 0f00000000;
	mov.b32 	%r54, 0;
	@%p2 bra 	$L__BB0_36;
	and.b32  	%r54, %r47, 2147483632;
	neg.s32 	%r52, %r54;
	mul.wide.u32 	%rd14, %r2, 4;
	add.s64 	%rd15, %rd14, %rd2;
	add.s64 	%rd90, %rd15, 32;
	mov.f32 	%f104, 0f00000000;
$L__BB0_3:
	.pragma "nounroll";
	ld.global.u32 	%r7, [%rd90+-32];
	setp.lt.s32 	%p3, %r7, 0;
	@%p3 bra 	$L__BB0_5;
	mul.wide.u32 	%rd16, %r7, 4;
	add.s64 	%rd17, %rd1, %rd16;
	ld.global.f32 	%f72, [%rd17];
	add.f32 	%f104, %f104, %f72;
$L__BB0_5:
	ld.global.u32 	%r8, [%rd90+-28];
	setp.lt.s32 	%p4, %r8, 0;
	@%p4 bra 	$L__BB0_7;
	mul.wide.u32 	%rd18, %r8, 4;
	add.s64 	%rd19, %rd1, %rd18;
	ld.global.f32 	%f73, [%rd19];
	add.f32 	%f104, %f104, %f73;
$L__BB0_7:
	ld.global.u32 	%r9, [%rd90+-24];
	setp.lt.s32 	%p5, %r9, 0;
	@%p5 bra 	$L__BB0_9;
	mul.wide.u32 	%rd20, %r9, 4;
	add.s64 	%rd21, %rd1, %rd20;
	ld.global.f32 	%f74, [%rd21];
	add.f32 	%f104, %f104, %f74;
$L__BB0_9:
	ld.global.u32 	%r10, [%rd90+-20];
	setp.lt.s32 	%p6, %r10, 0;
	@%p6 bra 	$L__BB0_11;
	mul.wide.u32 	%rd22, %r10, 4;
	add.s64 	%rd23, %rd1, %rd22;
	ld.global.f32 	%f75, [%rd23];
	add.f32 	%f104, %f104, %f75;
$L__BB0_11:
	ld.global.u32 	%r11, [%rd90+-16];
	setp.lt.s32 	%p7, %r11, 0;
	@%p7 bra 	$L__BB0_13;
	mul.wide.u32 	%rd24, %r11, 4;
	add.s64 	%rd25, %rd1, %rd24;
	ld.global.f32 	%f76, [%rd25];
	add.f32 	%f104, %f104, %f76;
$L__BB0_13:
	ld.global.u32 	%r12, [%rd90+-12];
	setp.lt.s32 	%p8, %r12, 0;
	@%p8 bra 	$L__BB0_15;
	mul.wide.u32 	%rd26, %r12, 4;
	add.s64 	%rd27, %rd1, %rd26;
	ld.global.f32 	%f77, [%rd27];
	add.f32 	%f104, %f104, %f77;
$L__BB0_15:
	ld.global.u32 	%r13, [%rd90+-8];
	setp.lt.s32 	%p9, %r13, 0;
	@%p9 bra 	$L__BB0_17;
	mul.wide.u32 	%rd28, %r13, 4;
	add.s64 	%rd29, %rd1, %rd28;
	ld.global.f32 	%f78, [%rd29];
	add.f32 	%f104, %f104, %f78;
$L__BB0_17:
	ld.global.u32 	%r14, [%rd90+-4];
	setp.lt.s32 	%p10, %r14, 0;
	@%p10 bra 	$L__BB0_19;
	mul.wide.u32 	%rd30, %r14, 4;
	add.s64 	%rd31, %rd1, %rd30;
	ld.global.f32 	%f79, [%rd31];
	add.f32 	%f104, %f104, %f79;
$L__BB0_19:
	ld.global.u32 	%r15, [%rd90];
	setp.lt.s32 	%p11, %r15, 0;
	@%p11 bra 	$L__BB0_21;
	mul.wide.u32 	%rd32, %r15, 4;
	add.s64 	%rd33, %rd1, %rd32;
	ld.global.f32 	%f80, [%rd33];
	add.f32 	%f104, %f104, %f80;
$L__BB0_21:
	ld.global.u32 	%r16, [%rd90+4];
	setp.lt.s32 	%p12, %r16, 0;
	@%p12 bra 	$L__BB0_23;
	mul.wide.u32 	%rd34, %r16, 4;
	add.s64 	%rd35, %rd1, %rd34;
	ld.global.f32 	%f81, [%rd35];
	add.f32 	%f104, %f104, %f81;
$L__BB0_23:
	ld.global.u32 	%r17, [%rd90+8];
	setp.lt.s32 	%p13, %r17, 0;
	@%p13 bra 	$L__BB0_25;
	mul.wide.u32 	%rd36, %r17, 4;
	add.s64 	%rd37, %rd1, %rd36;
	ld.global.f32 	%f82, [%rd37];
	add.f32 	%f104, %f104, %f82;
$L__BB0_25:
	ld.global.u32 	%r18, [%rd90+12];
	setp.lt.s32 	%p14, %r18, 0;
	@%p14 bra 	$L__BB0_27;
	mul.wide.u32 	%rd38, %r18, 4;
	add.s64 	%rd39, %rd1, %rd38;
	ld.global.f32 	%f83, [%rd39];
	add.f32 	%f104, %f104, %f83;
$L__BB0_27:
	ld.global.u32 	%r19, [%rd90+16];
	setp.lt.s32 	%p15, %r19, 0;
	@%p15 bra 	$L__BB0_29;
	mul.wide.u32 	%rd40, %r19, 4;
	add.s64 	%rd41, %rd1, %rd40;
	ld.global.f32 	%f84, [%rd41];
	add.f32 	%f104, %f104, %f84;
$L__BB0_29:
	ld.global.u32 	%r20, [%rd90+20];
	setp.lt.s32 	%p16, %r20, 0;
	@%p16 bra 	$L__BB0_31;
	mul.wide.u32 	%rd42, %r20, 4;
	add.s64 	%rd43, %rd1, %rd42;
	ld.global.f32 	%f85, [%rd43];
	add.f32 	%f104, %f104, %f85;
$L__BB0_31:
	ld.global.u32 	%r21, [%rd90+24];
	setp.lt.s32 	%p17, %r21, 0;
	@%p17 bra 	$L__BB0_33;
	mul.wide.u32 	%rd44, %r21, 4;
	add.s64 	%rd45, %rd1, %rd44;
	ld.global.f32 	%f86, [%rd45];
	add.f32 	%f104, %f104, %f86;
$L__BB0_33:
	ld.global.u32 	%r22, [%rd90+28];
	setp.lt.s32 	%p18, %r22, 0;
	@%p18 bra 	$L__BB0_35;
	mul.wide.u32 	%rd46, %r22, 4;
	add.s64 	%rd47, %rd1, %rd46;
	ld.global.f32 	%f87, [%rd47];
	add.f32 	%f104, %f104, %f87;
$L__BB0_35:
	add.s32 	%r52, %r52, 16;
	add.s64 	%rd90, %rd90, 64;
	setp.ne.s32 	%p19, %r52, 0;
	@%p19 bra 	$L__BB0_3;
$L__BB0_36:
	setp.eq.s32 	%p20, %r3, 0;
	@%p20 bra 	$L__BB0_71;
	and.b32  	%r25, %r47, 7;
	setp.lt.u32 	%p21, %r3, 8;
	@%p21 bra 	$L__BB0_55;
	add.s32 	%r49, %r54, %r2;
	mul.wide.u32 	%rd48, %r49, 4;
	add.s64 	%rd49, %rd2, %rd48;
	ld.global.u32 	%r26, [%rd49];
	setp.lt.s32 	%p22, %r26, 0;
	@%p22 bra 	$L__BB0_40;
	mul.wide.u32 	%rd50, %r26, 4;
	add.s64 	%rd51, %rd1, %rd50;
	ld.global.f32 	%f89, [%rd51];
	add.f32 	%f104, %f104, %f89;
$L__BB0_40:
	cvt.u64.u32 	%rd52, %r2;
	cvt.u64.u32 	%rd53, %r54;
	add.s64 	%rd54, %rd53, %rd52;
	shl.b64 	%rd55, %rd54, 2;
	add.s64 	%rd6, %rd2, %rd55;
	ld.global.u32 	%r27, [%rd6+4];
	setp.lt.s32 	%p23, %r27, 0;
	@%p23 bra 	$L__BB0_42;
	mul.wide.u32 	%rd56, %r27, 4;
	add.s64 	%rd57, %rd1, %rd56;
	ld.global.f32 	%f90, [%rd57];
	add.f32 	%f104, %f104, %f90;
$L__BB0_42:
	ld.global.u32 	%r28, [%rd6+8];
	setp.lt.s32 	%p24, %r28, 0;
	@%p24 bra 	$L__BB0_44;
	mul.wide.u32 	%rd58, %r28, 4;
	add.s64 	%rd59, %rd1, %rd58;
	ld.global.f32 	%f91, [%rd59];
	add.f32 	%f104, %f104, %f91;
$L__BB0_44:
	ld.global.u32 	%r29, [%rd6+12];
	setp.lt.s32 	%p25, %r29, 0;
	@%p25 bra 	$L__BB0_46;
	mul.wide.u32 	%rd60, %r29, 4;
	add.s64 	%rd61, %rd1, %rd60;
	ld.global.f32 	%f92, [%rd61];
	add.f32 	%f104, %f104, %f92;
$L__BB0_46:
	ld.global.u32 	%r30, [%rd6+16];
	setp.lt.s32 	%p26, %r30, 0;
	@%p26 bra 	$L__BB0_48;
	mul.wide.u32 	%rd62, %r30, 4;
	add.s64 	%rd63, %rd1, %rd62;
	ld.global.f32 	%f93, [%rd63];
	add.f32 	%f104, %f104, %f93;
$L__BB0_48:
	ld.global.u32 	%r31, [%rd6+20];
	setp.lt.s32 	%p27, %r31, 0;
	@%p27 bra 	$L__BB0_50;
	mul.wide.u32 	%rd64, %r31, 4;
	add.s64 	%rd65, %rd1, %rd64;
	ld.global.f32 	%f94, [%rd65];
	add.f32 	%f104, %f104, %f94;
$L__BB0_50:
	ld.global.u32 	%r32, [%rd6+24];
	setp.lt.s32 	%p28, %r32, 0;
	@%p28 bra 	$L__BB0_52;
	mul.wide.u32 	%rd66, %r32, 4;
	add.s64 	%rd67, %rd1, %rd66;
	ld.global.f32 	%f95, [%rd67];
	add.f32 	%f104, %f104, %f95;
$L__BB0_52:
	ld.global.u32 	%r33, [%rd6+28];
	setp.lt.s32 	%p29, %r33, 0;
	@%p29 bra 	$L__BB0_54;
	mul.wide.u32 	%rd68, %r33, 4;
	add.s64 	%rd69, %rd1, %rd68;
	ld.global.f32 	%f96, [%rd69];
	add.f32 	%f104, %f104, %f96;
$L__BB0_54:
	add.s32 	%r54, %r54, 8;
$L__BB0_55:
	setp.eq.s32 	%p30, %r25, 0;
	@%p30 bra 	$L__BB0_71;
	and.b32  	%r36, %r47, 3;
	setp.lt.u32 	%p31, %r25, 4;
	@%p31 bra 	$L__BB0_66;
	add.s32 	%r50, %r54, %r2;
	mul.wide.u32 	%rd70, %r50, 4;
	add.s64 	%rd71, %rd2, %rd70;
	ld.global.u32 	%r37, [%rd71];
	setp.lt.s32 	%p32, %r37, 0;
	@%p32 bra 	$L__BB0_59;
	mul.wide.u32 	%rd72, %r37, 4;
	add.s64 	%rd73, %rd1, %rd72;
	ld.global.f32 	%f98, [%rd73];
	add.f32 	%f104, %f104, %f98;
$L__BB0_59:
	cvt.u64.u32 	%rd74, %r2;
	cvt.u64.u32 	%rd75, %r54;
	add.s64 	%rd76, %rd75, %rd74;
	shl.b64 	%rd77, %rd76, 2;
	add.s64 	%rd7, %rd2, %rd77;
	ld.global.u32 	%r38, [%rd7+4];
	setp.lt.s32 	%p33, %r38, 0;
	@%p33 bra 	$L__BB0_61;
	mul.wide.u32 	%rd78, %r38, 4;
	add.s64 	%rd79, %rd1, %rd78;
	ld.global.f32 	%f99, [%rd79];
	add.f32 	%f104, %f104, %f99;
$L__BB0_61:
	ld.global.u32 	%r39, [%rd7+8];
	setp.lt.s32 	%p34, %r39, 0;
	@%p34 bra 	$L__BB0_63;
	mul.wide.u32 	%rd80, %r39, 4;
	add.s64 	%rd81, %rd1, %rd80;
	ld.global.f32 	%f100, [%rd81];
	add.f32 	%f104, %f104, %f100;
$L__BB0_63:
	ld.global.u32 	%r40, [%rd7+12];
	setp.lt.s32 	%p35, %r40, 0;
	@%p35 bra 	$L__BB0_65;
	mul.wide.u32 	%rd82, %r40, 4;
	add.s64 	%rd83, %rd1, %rd82;
	ld.global.f32 	%f101, [%rd83];
	add.f32 	%f104, %f104, %f101;
$L__BB0_65:
	add.s32 	%r54, %r54, 4;
$L__BB0_66:
	setp.eq.s32 	%p36, %r36, 0;
	@%p36 bra 	$L__BB0_71;
	add.s32 	%r51, %r54, %r2;
	mul.wide.u32 	%rd84, %r51, 4;
	add.s64 	%rd91, %rd2, %rd84;
	neg.s32 	%r56, %r36;
$L__BB0_68:
	.pragma "nounroll";
	ld.global.u32 	%r45, [%rd91];
	setp.lt.s32 	%p37, %r45, 0;
	@%p37 bra 	$L__BB0_70;
	mul.wide.u32 	%rd85, %r45, 4;
	add.s64 	%rd86, %rd1, %rd85;
	ld.global.f32 	%f102, [%rd86];
	add.f32 	%f104, %f104, %f102;
$L__BB0_70:
	add.s64 	%rd91, %rd91, 4;
	add.s32 	%r56, %r56, 1;
	setp.ne.s32 	%p38, %r56, 0;
	@%p38 bra 	$L__BB0_68;
$L__BB0_71:
	cvta.to.global.u64 	%rd87, %rd11;
	mul.wide.u32 	%rd88, %r1, 4;
	add.s64 	%rd89, %rd87, %rd88;
	st.global.f32 	[%rd89], %f104;
	ret;

}


// ===== COMPILED SASS (sm_100) =====

	.target	sm_100

	.elftype	@"ET_EXEC"


//--------------------- .note.nv.tkinfo           --------------------------
	.section	.note.nv.tkinfo,"",@"SHT_NOTE"
	.sectionflags	@"SHF_NOTE_NV_TKINFO"
	.tkinfo
        /*0018*/ 	.word	0x00000002
        /*0030*/ 	.string	""
        /*0030*/ 	.string	"ptxas"
        /*0030*/ 	.string	"Cuda compilation tools, release 13.0, V13.0.88"
        /*0030*/ 	.string	"Build cuda_13.0.r13.0/compiler.36424714_0"
        /*0030*/ 	.string	"-arch sm_100 -m 64 "



//--------------------- .note.nv.cuinfo           --------------------------
	.section	.note.nv.cuinfo,"",@"SHT_NOTE"
	.sectionflags	@"SHF_NOTE_NV_CUINFO"
        /*0018*/ 	.short	0x0002
        /*001a*/ 	.short	0x0064
        /*001c*/ 	.short	0x0082
	.zero		2


//--------------------- .nv.info                  --------------------------
	.section	.nv.info,"",@"SHT_CUDA_INFO"
	.align	4


	//----- nvinfo : EIATTR_REGCOUNT
	.align		4
        /*0000*/ 	.byte	0x04, 0x2f
        /*0002*/ 	.short	(.L_1 - .L_0)
	.align		4
.L_0:
        /*0004*/ 	.word	index@(_Z14calculateTotalPiPfS0_i)
        /*0008*/ 	.word	0x00000020


	//----- nvinfo : EIATTR_FRAME_SIZE
	.align		4
.L_1:
        /*000c*/ 	.byte	0x04, 0x11
        /*000e*/ 	.short	(.L_3 - .L_2)
	.align		4
.L_2:
        /*0010*/ 	.word	index@(_Z14calculateTotalPiPfS0_i)
        /*0014*/ 	.word	0x00000000


	//----- nvinfo : EIATTR_MIN_STACK_SIZE
	.align		4
.L_3:
        /*0018*/ 	.byte	0x04, 0x12
        /*001a*/ 	.short	(.L_5 - .L_4)
	.align		4
.L_4:
        /*001c*/ 	.word	index@(_Z14calculateTotalPiPfS0_i)
        /*0020*/ 	.word	0x00000000
.L_5:


//--------------------- .nv.compat                --------------------------
	.section	.nv.compat,"",@"SHT_CUDA_COMPAT_INFO"
	.align	4
        /*0000*/ 	.byte	0x02, 0x09, 0x00, 0x00, 0x02, 0x02, 0x01, 0x00, 0x02, 0x05, 0x05, 0x00, 0x03, 0x07, 0x01, 0x01
        /*0010*/ 	.byte	0x02, 0x03, 0x00, 0x00, 0x02, 0x06, 0x01, 0x00, 0x04, 0x0b, 0x08, 0x00, 0x09, 0x00, 0x00, 0x00
        /*0020*/ 	.byte	0x00, 0x00, 0x00, 0x00


//--------------------- .nv.info._Z14calculateTotalPiPfS0_i --------------------------
	.section	.nv.info._Z14calculateTotalPiPfS0_i,"",@"SHT_CUDA_INFO"
	.sectionflags	@""
	.align	4


	//----- nvinfo : EIATTR_CUDA_API_VERSION
	.align		4
        /*0000*/ 	.byte	0x04, 0x37
        /*0002*/ 	.short	(.L_7 - .L_6)
.L_6:
        /*0004*/ 	.word	0x00000082


	//----- nvinfo : EIATTR_KPARAM_INFO
	.align		4
.L_7:
        /*0008*/ 	.byte	0x04, 0x17
        /*000a*/ 	.short	(.L_9 - .L_8)
.L_8:
        /*000c*/ 	.word	0x00000000
        /*0010*/ 	.short	0x0003
        /*0012*/ 	.short	0x0018
        /*0014*/ 	.byte	0x00, 0xf0, 0x11, 0x00


	//----- nvinfo : EIATTR_KPARAM_INFO
	.align		4
.L_9:
        /*0018*/ 	.byte	0x04, 0x17
        /*001a*/ 	.short	(.L_11 - .L_10)
.L_10:
        /*001c*/ 	.word	0x00000000
        /*0020*/ 	.short	0x0002
        /*0022*/ 	.short	0x0010
        /*0024*/ 	.byte	0x00, 0xf5, 0x21, 0x00


	//----- nvinfo : EIATTR_KPARAM_INFO
	.align		4
.L_11:
        /*0028*/ 	.byte	0x04, 0x17
        /*002a*/ 	.short	(.L_13 - .L_12)
.L_12:
        /*002c*/ 	.word	0x00000000
        /*0030*/ 	.short	0x0001
        /*0032*/ 	.short	0x0008
        /*0034*/ 	.byte	0x00, 0xf5, 0x21, 0x00


	//----- nvinfo : EIATTR_KPARAM_INFO
	.align		4
.L_13:
        /*0038*/ 	.byte	0x04, 0x17
        /*003a*/ 	.short	(.L_15 - .L_14)
.L_14:
        /*003c*/ 	.word	0x00000000
        /*0040*/ 	.short	0x0000
        /*0042*/ 	.short	0x0000
        /*0044*/ 	.byte	0x00, 0xf5, 0x21, 0x00


	//----- nvinfo : EIATTR_SPARSE_MMA_MASK
	.align		4
.L_15:
        /*0048*/ 	.byte	0x03, 0x50
        /*004a*/ 	.short	0x0000


	//----- nvinfo : EIATTR_MAXREG_COUNT
	.align		4
        /*004c*/ 	.byte	0x03, 0x1b
        /*004e*/ 	.short	0x00ff


	//----- nvinfo : EIATTR_MERCURY_ISA_VERSION
	.align		4
        /*0050*/ 	.byte	0x03, 0x5f
        /*0052*/ 	.short	0x0101


	//----- nvinfo : EIATTR_VRC_CTA_INIT_COUNT
	.align		4
        /*0054*/ 	.byte	0x02, 0x4a
	.zero		1
	.zero		1


	//----- nvinfo : EIATTR_EXIT_INSTR_OFFSETS
	.align		4
        /*0058*/ 	.byte	0x04, 0x1c
        /*005a*/ 	.short	(.L_17 - .L_16)


	//   ....[0]....
.L_16:
        /*005c*/ 	.word	0x00000f60


	//----- nvinfo : EIATTR_CBANK_PARAM_SIZE
	.align		4
.L_17:
        /*0060*/ 	.byte	0x03, 0x19
        /*0062*/ 	.short	0x001c


	//----- nvinfo : EIATTR_PARAM_CBANK
	.align		4
        /*0064*/ 	.byte	0x04, 0x0a
        /*0066*/ 	.short	(.L_19 - .L_18)
	.align		4
.L_18:
        /*0068*/ 	.word	index@(.nv.constant0._Z14calculateTotalPiPfS0_i)
        /*006c*/ 	.short	0x0380
        /*006e*/ 	.short	0x001c


	//----- nvinfo : EIATTR_SW_WAR
	.align		4
.L_19:
        /*0070*/ 	.byte	0x04, 0x36
        /*0072*/ 	.short	(.L_21 - .L_20)
.L_20:
        /*0074*/ 	.word	0x00000008
.L_21:


//--------------------- .nv.callgraph             --------------------------
	.section	.nv.callgraph,"",@"SHT_CUDA_CALLGRAPH"
	.align	4
	.sectionentsize	8
	.align		4
        /*0000*/ 	.word	0x00000000
	.align		4
        /*0004*/ 	.word	0xffffffff
	.align		4
        /*0008*/ 	.word	0x00000000
	.align		4
        /*000c*/ 	.word	0xfffffffe
	.align		4
        /*0010*/ 	.word	0x00000000
	.align		4
        /*0014*/ 	.word	0xfffffffd
	.align		4
        /*0018*/ 	.word	0x00000000
	.align		4
        /*001c*/ 	.word	0xfffffffc


//--------------------- .text._Z14calculateTotalPiPfS0_i --------------------------
	.section	.text._Z14calculateTotalPiPfS0_i,"ax",@progbits
	.align	128
        .global         _Z14calculateTotalPiPfS0_i
        .type           _Z14calculateTotalPiPfS0_i,@function
        .size           _Z14calculateTotalPiPfS0_i,(.L_x_7 - _Z14calculateTotalPiPfS0_i)
        .other          _Z14calculateTotalPiPfS0_i,@"STO_CUDA_ENTRY STV_DEFAULT"
_Z14calculateTotalPiPfS0_i:
.text._Z14calculateTotalPiPfS0_i:
[----:B------:R-:W-:Y:S01]  /*0000*/  LDC R1, c[0x0][0x37c] ;  /* 0x0000df00ff017b82 */ /* 0x000fe20000000800 */
[----:B------:R-:W0:Y:S01]  /*0010*/  LDCU UR5, c[0x0][0x398] ;  /* 0x00007300ff0577ac */ /* 0x000e220008000800 */
[----:B------:R-:W1:Y:S01]  /*0020*/  S2R R2, SR_TID.X ;  /* 0x0000000000027919 */ /* 0x000e620000002100 */
[----:B------:R-:W-:Y:S01]  /*0030*/  HFMA2 R0, -RZ, RZ, 0, 0 ;  /* 0x00000000ff007431 */ /* 0x000fe200000001ff */
[----:B------:R-:W2:Y:S01]  /*0040*/  LDCU.64 UR8, c[0x0][0x358] ;  /* 0x00006b00ff0877ac */ /* 0x000ea20008000a00 */
[----:B0-----:R-:W-:-:S09]  /*0050*/  UISETP.GE.AND UP0, UPT, UR5, 0x1, UPT ;  /* 0x000000010500788c */ /* 0x001fd2000bf06270 */
[----:B--2---:R-:W-:Y:S05]  /*0060*/  BRA.U !UP0, `(.L_x_0) ;  /* 0x0000000d08b07547 */ /* 0x004fea000b800000 */
[----:B------:R-:W-:Y:S02]  /*0070*/  UISETP.GE.U32.AND UP1, UPT, UR5, 0x10, UPT ;  /* 0x000000100500788c */ /* 0x000fe4000bf26070 */
[----:B-1----:R-:W-:Y:S01]  /*0080*/  IMAD R3, R2, UR5, RZ ;  /* 0x0000000502037c24 */ /* 0x002fe2000f8e02ff */
[----:B------:R-:W-:Y:S01]  /*0090*/  ULOP3.LUT UR6, UR5, 0xf, URZ, 0xc0, !UPT ;  /* 0x0000000f05067892 */ /* 0x000fe2000f8ec0ff */
[----:B------:R-:W-:Y:S01]  /*00a0*/  MOV R0, RZ ;  /* 0x000000ff00007202 */ /* 0x000fe20000000f00 */
[----:B------:R-:W-:Y:S02]  /*00b0*/  UMOV UR4, URZ ;  /* 0x000000ff00047c82 */ /* 0x000fe40008000000 */
[----:B------:R-:W-:Y:S02]  /*00c0*/  UISETP.NE.AND UP0, UPT, UR6, URZ, UPT ;  /* 0x000000ff0600728c */ /* 0x000fe4000bf05270 */
[----:B------:R-:W-:Y:S09]  /*00d0*/  BRA.U !UP1, `(.L_x_1) ;  /* 0x0000000509b07547 */ /* 0x000ff2000b800000 */
[----:B------:R-:W0:Y:S01]  /*00e0*/  LDC.64 R4, c[0x0][0x380] ;  /* 0x0000e000ff047b82 */ /* 0x000e220000000a00 */
[----:B------:R-:W-:Y:S01]  /*00f0*/  ULOP3.LUT UR4, UR5, 0x7ffffff0, URZ, 0xc0, !UPT ;  /* 0x7ffffff005047892 */ /* 0x000fe2000f8ec0ff */
[----:B------:R-:W-:-:S03]  /*0100*/  MOV R0, RZ ;  /* 0x000000ff00007202 */ /* 0x000fc60000000f00 */
[----:B------:R-:W-:Y:S01]  /*0110*/  UIADD3 UR5, UPT, UPT, -UR4, URZ, URZ ;  /* 0x000000ff04057290 */ /* 0x000fe2000fffe1ff */
[----:B0-----:R-:W-:-:S03]  /*0120*/  IMAD.WIDE.U32 R4, R3, 0x4, R4 ;  /* 0x0000000403047825 */ /* 0x001fc600078e0004 */
[----:B------:R-:W-:-:S04]  /*0130*/  IADD3 R12, P0, PT, R4, 0x20, RZ ;  /* 0x00000020040c7810 */ /* 0x000fc80007f1e0ff */
[----:B------:R-:W-:-:S09]  /*0140*/  IADD3.X R13, PT, PT, RZ, R5, RZ, P0, !PT ;  /* 0x00000005ff0d7210 */ /* 0x000fd200007fe4ff */
.L_x_2:
[----:B------:R-:W2:Y:S04]  /*0150*/  LDG.E R5, desc[UR8][R12.64+-0x20] ;  /* 0xffffe0080c057981 */ /* 0x000ea8000c1e1900 */
[----:B------:R-:W3:Y:S04]  /*0160*/  LDG.E R17, desc[UR8][R12.64+-0x1c] ;  /* 0xffffe4080c117981 */ /* 0x000ee8000c1e1900 */
[----:B------:R-:W4:Y:S04]  /*0170*/  LDG.E R19, desc[UR8][R12.64+-0x18] ;  /* 0xffffe8080c137981 */ /* 0x000f28000c1e1900 */
[----:B------:R-:W5:Y:S04]  /*0180*/  LDG.E R9, desc[UR8][R12.64+-0x14] ;  /* 0xffffec080c097981 */ /* 0x000f68000c1e1900 */
[----:B------:R-:W5:Y:S04]  /*0190*/  LDG.E R27, desc[UR8][R12.64+-0x10] ;  /* 0xfffff0080c1b7981 */ /* 0x000f68000c1e1900 */
[----:B------:R-:W5:Y:S04]  /*01a0*/  LDG.E R4, desc[UR8][R12.64+-0xc] ;  /* 0xfffff4080c047981 */ /* 0x000f68000c1e1900 */
[----:B------:R-:W5:Y:S01]  /*01b0*/  LDG.E R25, desc[UR8][R12.64+-0x8] ;  /* 0xfffff8080c197981 */ /* 0x000f62000c1e1900 */
[----:B--2---:R-:W-:-:S02]  /*01c0*/  ISETP.GE.AND P1, PT, R5, RZ, PT ;  /* 0x000000ff0500720c */ /* 0x004fc40003f26270 */
[----:B---3--:R-:W-:-:S11]  /*01d0*/  ISETP.GE.AND P3, PT, R17, RZ, PT ;  /* 0x000000ff1100720c */ /* 0x008fd60003f66270 */
[----:B------:R-:W0:Y:S08]  /*01e0*/  @P1 LDC.64 R14, c[0x0][0x388] ;  /* 0x0000e200ff0e1b82 */ /* 0x000e300000000a00 */
[----:B------:R-:W1:Y:S01]  /*01f0*/  @P3 LDC.64 R6, c[0x0][0x388] ;  /* 0x0000e200ff063b82 */ /* 0x000e620000000a00 */
[----:B0-----:R-:W-:Y:S02]  /*0200*/  @P1 IMAD.WIDE.U32 R14, R5, 0x4, R14 ;  /* 0x00000004050e1825 */ /* 0x001fe400078e000e */
[----:B------:R-:W2:Y:S04]  /*0210*/  LDG.E R5, desc[UR8][R12.64+-0x4] ;  /* 0xfffffc080c057981 */ /* 0x000ea8000c1e1900 */
[----:B------:R-:W3:Y:S01]  /*0220*/  @P1 LDG.E R15, desc[UR8][R14.64] ;  /* 0x000000080e0f1981 */ /* 0x000ee2000c1e1900 */
[----:B-1----:R-:W-:-:S03]  /*0230*/  @P3 IMAD.WIDE.U32 R16, R17, 0x4, R6 ;  /* 0x0000000411103825 */ /* 0x002fc600078e0006 */
[----:B------:R-:W3:Y:S04]  /*0240*/  LDG.E R7, desc[UR8][R12.64] ;  /* 0x000000080c077981 */ /* 0x000ee8000c1e1900 */
[----:B------:R0:W3:Y:S01]  /*0250*/  @P3 LDG.E R21, desc[UR8][R16.64] ;  /* 0x0000000810153981 */ /* 0x0000e2000c1e1900 */
[----:B----4-:R-:W-:Y:S02]  /*0260*/  ISETP.GE.AND P4, PT, R19, RZ, PT ;  /* 0x000000ff1300720c */ /* 0x010fe40003f86270 */
[----:B-----5:R-:W-:Y:S01]  /*0270*/  ISETP.GE.AND P5, PT, R9, RZ, PT ;  /* 0x000000ff0900720c */ /* 0x020fe20003fa6270 */
[----:B------:R-:W4:Y:S01]  /*0280*/  LDG.E R6, desc[UR8][R12.64+0x14] ;  /* 0x000014080c067981 */ /* 0x000f22000c1e1900 */
[----:B------:R-:W-:Y:S02]  /*0290*/  ISETP.GE.AND P6, PT, R27, RZ, PT ;  /* 0x000000ff1b00720c */ /* 0x000fe40003fc6270 */
[----:B------:R-:W-:-:S07]  /*02a0*/  ISETP.GE.AND P0, PT, R4, RZ, PT ;  /* 0x000000ff0400720c */ /* 0x000fce0003f06270 */
[----:B------:R-:W1:Y:S08]  /*02b0*/  @P4 LDC.64 R10, c[0x0][0x388] ;  /* 0x0000e200ff0a4b82 */ /* 0x000e700000000a00 */
[----:B0-----:R-:W0:Y:S08]  /*02c0*/  @P6 LDC.64 R16, c[0x0][0x388] ;  /* 0x0000e200ff106b82 */ /* 0x001e300000000a00 */
[----:B------:R-:W5:Y:S01]  /*02d0*/  @P0 LDC.64 R28, c[0x0][0x388] ;  /* 0x0000e200ff1c0b82 */ /* 0x000f620000000a00 */
[----:B-1----:R-:W-:-:S06]  /*02e0*/  @P4 IMAD.WIDE.U32 R10, R19, 0x4, R10 ;  /* 0x00000004130a4825 */ /* 0x002fcc00078e000a */
[----:B------:R-:W4:Y:S01]  /*02f0*/  @P4 LDG.E R11, desc[UR8][R10.64] ;  /* 0x000000080a0b4981 */ /* 0x000f22000c1e1900 */
[----:B0-----:R-:W-:-:S03]  /*0300*/  @P6 IMAD.WIDE.U32 R16, R27, 0x4, R16 ;  /* 0x000000041b106825 */ /* 0x001fc600078e0010 */
[----:B------:R-:W4:Y:S04]  /*0310*/  LDG.E R27, desc[UR8][R12.64+0x8] ;  /* 0x000008080c1b7981 */ /* 0x000f28000c1e1900 */
[----:B------:R-:W4:Y:S01]  /*0320*/  @P6 LDG.E R17, desc[UR8][R16.64] ;  /* 0x0000000810116981 */ /* 0x000f22000c1e1900 */
[----:B-----5:R-:W-:-:S03]  /*0330*/  @P0 IMAD.WIDE.U32 R28, R4, 0x4, R28 ;  /* 0x00000004041c0825 */ /* 0x020fc600078e001c */
[----:B------:R-:W5:Y:S04]  /*0340*/  LDG.E R4, desc[UR8][R12.64+0xc] ;  /* 0x00000c080c047981 */ /* 0x000f68000c1e1900 */
[----:B------:R-:W5:Y:S01]  /*0350*/  @P0 LDG.E R29, desc[UR8][R28.64] ;  /* 0x000000081c1d0981 */ /* 0x000f62000c1e1900 */
[----:B--2---:R-:W-:Y:S01]  /*0360*/  ISETP.GE.AND P2, PT, R5, RZ, PT ;  /* 0x000000ff0500720c */ /* 0x004fe20003f46270 */
[----:B---3--:R-:W-:Y:S01]  /*0370*/  @P1 FADD R0, R0, R15 ;  /* 0x0000000f00001221 */ /* 0x008fe20000000000 */
[----:B------:R-:W-:Y:S01]  /*0380*/  ISETP.GE.AND P1, PT, R25, RZ, PT ;  /* 0x000000ff1900720c */ /* 0x000fe20003f26270 */
[----:B------:R-:W0:Y:S02]  /*0390*/  @P5 LDC.64 R14, c[0x0][0x388] ;  /* 0x0000e200ff0e5b82 */ /* 0x000e240000000a00 */
[----:B------:R-:W-:Y:S01]  /*03a0*/  @P3 FADD R0, R0, R21 ;  /* 0x0000001500003221 */ /* 0x000fe20000000000 */
[----:B------:R-:W-:-:S07]  /*03b0*/  ISETP.GE.AND P3, PT, R7, RZ, PT ;  /* 0x000000ff0700720c */ /* 0x000fce0003f66270 */
[----:B------:R-:W1:Y:S08]  /*03c0*/  @P2 LDC.64 R20, c[0x0][0x388] ;  /* 0x0000e200ff142b82 */ /* 0x000e700000000a00 */
[----:B------:R-:W2:Y:S08]  /*03d0*/  @P1 LDC.64 R22, c[0x0][0x388] ;  /* 0x0000e200ff161b82 */ /* 0x000eb00000000a00 */
[----:B------:R-:W3:Y:S01]  /*03e0*/  @P3 LDC.64 R18, c[0x0][0x388] ;  /* 0x0000e200ff123b82 */ /* 0x000ee20000000a00 */
[----:B0-----:R-:W-:-:S02]  /*03f0*/  @P5 IMAD.WIDE.U32 R14, R9, 0x4, R14 ;  /* 0x00000004090e5825 */ /* 0x001fc400078e000e */
[----:B------:R-:W5:Y:S04]  /*0400*/  LDG.E R9, desc[UR8][R12.64+0x4] ;  /* 0x000004080c097981 */ /* 0x000f68000c1e1900 */
[----:B------:R-:W5:Y:S01]  /*0410*/  @P5 LDG.E R15, desc[UR8][R14.64] ;  /* 0x000000080e0f5981 */ /* 0x000f62000c1e1900 */
[----:B-1----:R-:W-:-:S03]  /*0420*/  @P2 IMAD.WIDE.U32 R20, R5, 0x4, R20 ;  /* 0x0000000405142825 */ /* 0x002fc600078e0014 */
[----:B------:R-:W5:Y:S04]  /*0430*/  LDG.E R5, desc[UR8][R12.64+0x10] ;  /* 0x000010080c057981 */ /* 0x000f68000c1e1900 */
[----:B------:R0:W5:Y:S01]  /*0440*/  @P2 LDG.E R8, desc[UR8][R20.64] ;  /* 0x0000000814082981 */ /* 0x000162000c1e1900 */
[----:B--2---:R-:W-:-:S03]  /*0450*/  @P1 IMAD.WIDE.U32 R22, R25, 0x4, R22 ;  /* 0x0000000419161825 */ /* 0x004fc600078e0016 */
[----:B------:R-:W2:Y:S04]  /*0460*/  LDG.E R25, desc[UR8][R12.64+0x1c] ;  /* 0x00001c080c197981 */ /* 0x000ea8000c1e1900 */
[----:B------:R-:W2:Y:S01]  /*0470*/  @P1 LDG.E R23, desc[UR8][R22.64] ;  /* 0x0000000816171981 */ /* 0x000ea2000c1e1900 */
[----:B---3--:R-:W-:-:S03]  /*0480*/  @P3 IMAD.WIDE.U32 R18, R7, 0x4, R18 ;  /* 0x0000000407123825 */ /* 0x008fc600078e0012 */
[----:B------:R-:W3:Y:S04]  /*0490*/  LDG.E R7, desc[UR8][R12.64+0x18] ;  /* 0x000018080c077981 */ /* 0x000ee8000c1e1900 */
[----:B------:R-:W3:Y:S01]  /*04a0*/  @P3 LDG.E R19, desc[UR8][R18.64] ;  /* 0x0000000812133981 */ /* 0x000ee2000c1e1900 */
[----:B----4-:R-:W-:Y:S01]  /*04b0*/  @P4 FADD R0, R0, R11 ;  /* 0x0000000b00004221 */ /* 0x010fe20000000000 */
[----:B-----5:R-:W-:-:S03]  /*04c0*/  ISETP.GE.AND P4, PT, R9, RZ, PT ;  /* 0x000000ff0900720c */ /* 0x020fc60003f86270 */
[----:B------:R-:W-:Y:S01]  /*04d0*/  @P5 FADD R0, R0, R15 ;  /* 0x0000000f00005221 */ /* 0x000fe20000000000 */
[----:B------:R-:W-:-:S03]  /*04e0*/  ISETP.GE.AND P5, PT, R27, RZ, PT ;  /* 0x000000ff1b00720c */ /* 0x000fc60003fa6270 */
[----:B------:R-:W-:Y:S01]  /*04f0*/  @P6 FADD R0, R0, R17 ;  /* 0x0000001100006221 */ /* 0x000fe20000000000 */
[----:B------:R-:W-:-:S03]  /*0500*/  ISETP.GE.AND P6, PT, R4, RZ, PT ;  /* 0x000000ff0400720c */ /* 0x000fc60003fc6270 */
[----:B------:R-:W-:Y:S01]  /*0510*/  @P0 FADD R0, R0, R29 ;  /* 0x0000001d00000221 */ /* 0x000fe20000000000 */
[----:B------:R-:W-:Y:S01]  /*0520*/  ISETP.GE.AND P0, PT, R5, RZ, PT ;  /* 0x000000ff0500720c */ /* 0x000fe20003f06270 */
[----:B0-----:R-:W0:Y:S02]  /*0530*/  @P4 LDC.64 R20, c[0x0][0x388] ;  /* 0x0000e200ff144b82 */ /* 0x001e240000000a00 */
[----:B--2---:R-:W-:Y:S01]  /*0540*/  @P1 FADD R0, R0, R23 ;  /* 0x0000001700001221 */ /* 0x004fe20000000000 */
[----:B------:R-:W-:-:S05]  /*0550*/  ISETP.GE.AND P1, PT, R6, RZ, PT ;  /* 0x000000ff0600720c */ /* 0x000fca0003f26270 */
[----:B------:R-:W1:Y:S01]  /*0560*/  @P5 LDC.64 R22, c[0x0][0x388] ;  /* 0x0000e200ff165b82 */ /* 0x000e620000000a00 */
[----:B------:R-:W-:Y:S01]  /*0570*/  @P2 FADD R0, R0, R8 ;  /* 0x0000000800002221 */ /* 0x000fe20000000000 */
[----:B---3--:R-:W-:-:S03]  /*0580*/  ISETP.GE.AND P2, PT, R7, RZ, PT ;  /* 0x000000ff0700720c */ /* 0x008fc60003f46270 */
[----:B------:R-:W-:-:S03]  /*0590*/  @P3 FADD R0, R0, R19 ;  /* 0x0000001300003221 */ /* 0x000fc60000000000 */
[----:B------:R-:W2:Y:S01]  /*05a0*/  @P6 LDC.64 R10, c[0x0][0x388] ;  /* 0x0000e200ff0a6b82 */ /* 0x000ea20000000a00 */
[----:B------:R-:W-:-:S07]  /*05b0*/  ISETP.GE.AND P3, PT, R25, RZ, PT ;  /* 0x000000ff1900720c */ /* 0x000fce0003f66270 */
[----:B------:R-:W3:Y:S01]  /*05c0*/  @P0 LDC.64 R18, c[0x0][0x388] ;  /* 0x0000e200ff120b82 */ /* 0x000ee20000000a00 */
[----:B0-----:R-:W-:-:S06]  /*05d0*/  @P4 IMAD.WIDE.U32 R20, R9, 0x4, R20 ;  /* 0x0000000409144825 */ /* 0x001fcc00078e0014 */
[----:B------:R-:W4:Y:S01]  /*05e0*/  @P4 LDG.E R21, desc[UR8][R20.64] ;  /* 0x0000000814154981 */ /* 0x000f22000c1e1900 */
[----:B------:R-:W0:Y:S08]  /*05f0*/  @P1 LDC.64 R16, c[0x0][0x388] ;  /* 0x0000e200ff101b82 */ /* 0x000e300000000a00 */
[----:B------:R-:W5:Y:S01]  /*0600*/  @P2 LDC.64 R14, c[0x0][0x388] ;  /* 0x0000e200ff0e2b82 */ /* 0x000f620000000a00 */
[----:B-1----:R-:W-:-:S04]  /*0610*/  @P5 IMAD.WIDE.U32 R22, R27, 0x4, R22 ;  /* 0x000000041b165825 */ /* 0x002fc800078e0016 */
[----:B--2---:R-:W-:Y:S02]  /*0620*/  @P6 IMAD.WIDE.U32 R10, R4, 0x4, R10 ;  /* 0x00000004040a6825 */ /* 0x004fe400078e000a */
[----:B------:R-:W2:Y:S01]  /*0630*/  @P5 LDG.E R23, desc[UR8][R22.64] ;  /* 0x0000000816175981 */ /* 0x000ea2000c1e1900 */
[----:B------:R-:W1:Y:S01]  /*0640*/  @P3 LDC.64 R8, c[0x0][0x388] ;  /* 0x0000e200ff083b82 */ /* 0x000e620000000a00 */
[----:B---3--:R-:W-:Y:S02]  /*0650*/  @P0 IMAD.WIDE.U32 R18, R5, 0x4, R18 ;  /* 0x0000000405120825 */ /* 0x008fe400078e0012 */
[----:B------:R-:W3:Y:S04]  /*0660*/  @P6 LDG.E R11, desc[UR8][R10.64] ;  /* 0x000000080a0b6981 */ /* 0x000ee8000c1e1900 */
[----:B------:R-:W3:Y:S01]  /*0670*/  @P0 LDG.E R19, desc[UR8][R18.64] ;  /* 0x0000000812130981 */ /* 0x000ee2000c1e1900 */
[----:B0-----:R-:W-:-:S06]  /*0680*/  @P1 IMAD.WIDE.U32 R16, R6, 0x4, R16 ;  /* 0x0000000406101825 */ /* 0x001fcc00078e0010 */
[----:B------:R-:W3:Y:S01]  /*0690*/  @P1 LDG.E R17, desc[UR8][R16.64] ;  /* 0x0000000810111981 */ /* 0x000ee2000c1e1900 */
[----:B-----5:R-:W-:-:S06]  /*06a0*/  @P2 IMAD.WIDE.U32 R14, R7, 0x4, R14 ;  /* 0x00000004070e2825 */ /* 0x020fcc00078e000e */
[----:B------:R-:W5:Y:S01]  /*06b0*/  @P2 LDG.E R15, desc[UR8][R14.64] ;  /* 0x000000080e0f2981 */ /* 0x000f62000c1e1900 */
[----:B-1----:R-:W-:-:S06]  /*06c0*/  @P3 IMAD.WIDE.U32 R8, R25, 0x4, R8 ;  /* 0x0000000419083825 */ /* 0x002fcc00078e0008 */
[----:B------:R-:W5:Y:S01]  /*06d0*/  @P3 LDG.E R9, desc[UR8][R8.64] ;  /* 0x0000000808093981 */ /* 0x000f62000c1e1900 */
[----:B------:R-:W-:-:S04]  /*06e0*/  UIADD3 UR5, UPT, UPT, UR5, 0x10, URZ ;  /* 0x0000001005057890 */ /* 0x000fc8000fffe0ff */
[----:B------:R-:W-:Y:S01]  /*06f0*/  UISETP.NE.AND UP1, UPT, UR5, URZ, UPT ;  /* 0x000000ff0500728c */ /* 0x000fe2000bf25270 */
[----:B----4-:R-:W-:-:S04]  /*0700*/  @P4 FADD R0, R0, R21 ;  /* 0x0000001500004221 */ /* 0x010fc80000000000 */
[----:B--2---:R-:W-:-:S04]  /*0710*/  @P5 FADD R0, R0, R23 ;  /* 0x0000001700005221 */ /* 0x004fc80000000000 */
[----:B---3--:R-:W-:-:S04]  /*0720*/  @P6 FADD R0, R0, R11 ;  /* 0x0000000b00006221 */ /* 0x008fc80000000000 */
[----:B------:R-:W-:Y:S01]  /*0730*/  @P0 FADD R0, R0, R19 ;  /* 0x0000001300000221 */ /* 0x000fe20000000000 */
[----:B------:R-:W-:-:S03]  /*0740*/  IADD3 R12, P0, PT, R12, 0x40, RZ ;  /* 0x000000400c0c7810 */ /* 0x000fc60007f1e0ff */
[----:B------:R-:W-:Y:S01]  /*0750*/  @P1 FADD R0, R0, R17 ;  /* 0x0000001100001221 */ /* 0x000fe20000000000 */
[----:B------:R-:W-:-:S03]  /*0760*/  IADD3.X R13, PT, PT, RZ, R13, RZ, P0, !PT ;  /* 0x0000000dff0d7210 */ /* 0x000fc600007fe4ff */
[----:B-----5:R-:W-:-:S04]  /*0770*/  @P2 FADD R0, R0, R15 ;  /* 0x0000000f00002221 */ /* 0x020fc80000000000 */
[----:B------:R-:W-:Y:S01]  /*0780*/  @P3 FADD R0, R0, R9 ;  /* 0x0000000900003221 */ /* 0x000fe20000000000 */
[----:B------:R-:W-:Y:S06]  /*0790*/  BRA.U UP1, `(.L_x_2) ;  /* 0xfffffff9016c7547 */ /* 0x000fec000b83ffff */
.L_x_1:
[----:B------:R-:W-:Y:S05]  /*07a0*/  BRA.U !UP0, `(.L_x_0) ;  /* 0x0000000508e07547 */ /* 0x000fea000b800000 */
[----:B------:R-:W0:Y:S01]  /*07b0*/  LDCU UR5, c[0x0][0x398] ;  /* 0x00007300ff0577ac */ /* 0x000e220008000800 */
[----:B------:R-:W-:Y:S02]  /*07c0*/  UISETP.GE.U32.AND UP0, UPT, UR6, 0x8, UPT ;  /* 0x000000080600788c */ /* 0x000fe4000bf06070 */
[----:B0-----:R-:W-:-:S04]  /*07d0*/  ULOP3.LUT UR7, UR5, 0x7, URZ, 0xc0, !UPT ;  /* 0x0000000705077892 */ /* 0x001fc8000f8ec0ff */
[----:B------:R-:W-:-:S03]  /*07e0*/  UISETP.NE.AND UP1, UPT, UR7, URZ, UPT ;  /* 0x000000ff0700728c */ /* 0x000fc6000bf25270 */
[----:B------:R-:W-:Y:S08]  /*07f0*/  BRA.U !UP0, `(.L_x_3) ;  /* 0x0000000108e47547 */ /* 0x000ff0000b800000 */
[----:B------:R-:W0:Y:S01]  /*0800*/  LDC.64 R4, c[0x0][0x380] ;  /* 0x0000e000ff047b82 */ /* 0x000e220000000a00 */
[----:B------:R-:W-:Y:S01]  /*0810*/  IADD3 R7, PT, PT, R3, UR4, RZ ;  /* 0x0000000403077c10 */ /* 0x000fe2000fffe0ff */
[----:B------:R-:W1:Y:S04]  /*0820*/  LDCU.64 UR10, c[0x0][0x380] ;  /* 0x00007000ff0a77ac */ /* 0x000e680008000a00 */
[----:B0-----:R-:W-:-:S06]  /*0830*/  IMAD.WIDE.U32 R4, R7, 0x4, R4 ;  /* 0x0000000407047825 */ /* 0x001fcc00078e0004 */
[----:B------:R-:W2:Y:S01]  /*0840*/  LDG.E R5, desc[UR8][R4.64] ;  /* 0x0000000804057981 */ /* 0x000ea2000c1e1900 */
[----:B------:R-:W-:-:S04]  /*0850*/  IADD3 R7, P0, PT, R3, UR4, RZ ;  /* 0x0000000403077c10 */ /* 0x000fc8000ff1e0ff */
[----:B------:R-:W-:Y:S02]  /*0860*/  IADD3.X R8, PT, PT, RZ, RZ, RZ, P0, !PT ;  /* 0x000000ffff087210 */ /* 0x000fe400007fe4ff */
[----:B-1----:R-:W-:-:S04]  /*0870*/  LEA R6, P0, R7, UR10, 0x2 ;  /* 0x0000000a07067c11 */ /* 0x002fc8000f8010ff */
[----:B------:R-:W-:-:S05]  /*0880*/  LEA.HI.X R7, R7, UR11, R8, 0x2, P0 ;  /* 0x0000000b07077c11 */ /* 0x000fca00080f1408 */
[----:B------:R-:W3:Y:S04]  /*0890*/  LDG.E R17, desc[UR8][R6.64+0x4] ;  /* 0x0000040806117981 */ /* 0x000ee8000c1e1900 */
[----:B------:R-:W4:Y:S04]  /*08a0*/  LDG.E R29, desc[UR8][R6.64+0x8] ;  /* 0x00000808061d7981 */ /* 0x000f28000c1e1900 */
[----:B------:R-:W5:Y:S04]  /*08b0*/  LDG.E R27, desc[UR8][R6.64+0xc] ;  /* 0x00000c08061b7981 */ /* 0x000f68000c1e1900 */
[----:B------:R-:W5:Y:S04]  /*08c0*/  LDG.E R25, desc[UR8][R6.64+0x10] ;  /* 0x0000100806197981 */ /* 0x000f68000c1e1900 */
[----:B------:R-:W5:Y:S04]  /*08d0*/  LDG.E R23, desc[UR8][R6.64+0x14] ;  /* 0x0000140806177981 */ /* 0x000f68000c1e1900 */
[----:B------:R-:W5:Y:S04]  /*08e0*/  LDG.E R21, desc[UR8][R6.64+0x18] ;  /* 0x0000180806157981 */ /* 0x000f68000c1e1900 */
[----:B------:R0:W5:Y:S01]  /*08f0*/  LDG.E R19, desc[UR8][R6.64+0x1c] ;  /* 0x00001c0806137981 */ /* 0x000162000c1e1900 */
[----:B--2---:R-:W-:-:S13]  /*0900*/  ISETP.GE.AND P6, PT, R5, RZ, PT ;  /* 0x000000ff0500720c */ /* 0x004fda0003fc6270 */
[----:B------:R-:W1:Y:S02]  /*0910*/  @P6 LDC.64 R8, c[0x0][0x388] ;  /* 0x0000e200ff086b82 */ /* 0x000e640000000a00 */
[----:B-1----:R-:W-:-:S06]  /*0920*/  @P6 IMAD.WIDE.U32 R8, R5, 0x4, R8 ;  /* 0x0000000405086825 */ /* 0x002fcc00078e0008 */
[----:B------:R-:W2:Y:S01]  /*0930*/  @P6 LDG.E R9, desc[UR8][R8.64] ;  /* 0x0000000808096981 */ /* 0x000ea2000c1e1900 */
[----:B---3--:R-:W-:Y:S02]  /*0940*/  ISETP.GE.AND P5, PT, R17, RZ, PT ;  /* 0x000000ff1100720c */ /* 0x008fe40003fa6270 */
[----:B----4-:R-:W-:Y:S02]  /*0950*/  ISETP.GE.AND P4, PT, R29, RZ, PT ;  /* 0x000000ff1d00720c */ /* 0x010fe40003f86270 */
[----:B-----5:R-:W-:Y:S02]  /*0960*/  ISETP.GE.AND P3, PT, R27, RZ, PT ;  /* 0x000000ff1b00720c */ /* 0x020fe40003f66270 */
[----:B------:R-:W-:Y:S02]  /*0970*/  ISETP.GE.AND P2, PT, R25, RZ, PT ;  /* 0x000000ff1900720c */ /* 0x000fe40003f46270 */
[----:B------:R-:W-:-:S05]  /*0980*/  ISETP.GE.AND P1, PT, R23, RZ, PT ;  /* 0x000000ff1700720c */ /* 0x000fca0003f26270 */
[----:B------:R-:W1:Y:S01]  /*0990*/  @P5 LDC.64 R14, c[0x0][0x388] ;  /* 0x0000e200ff0e5b82 */ /* 0x000e620000000a00 */
[----:B------:R-:W-:-:S07]  /*09a0*/  ISETP.GE.AND P0, PT, R21, RZ, PT ;  /* 0x000000ff1500720c */ /* 0x000fce0003f06270 */
[----:B------:R-:W3:Y:S08]  /*09b0*/  @P4 LDC.64 R12, c[0x0][0x388] ;  /* 0x0000e200ff0c4b82 */ /* 0x000ef00000000a00 */
[----:B------:R-:W4:Y:S08]  /*09c0*/  @P3 LDC.64 R4, c[0x0][0x388] ;  /* 0x0000e200ff043b82 */ /* 0x000f300000000a00 */
[----:B0-----:R-:W0:Y:S01]  /*09d0*/  @P2 LDC.64 R6, c[0x0][0x388] ;  /* 0x0000e200ff062b82 */ /* 0x001e220000000a00 */
[----:B-1----:R-:W-:-:S06]  /*09e0*/  @P5 IMAD.WIDE.U32 R14, R17, 0x4, R14 ;  /* 0x00000004110e5825 */ /* 0x002fcc00078e000e */
[----:B------:R-:W5:Y:S01]  /*09f0*/  @P5 LDG.E R15, desc[UR8][R14.64] ;  /* 0x000000080e0f5981 */ /* 0x000f62000c1e1900 */
[----:B------:R-:W1:Y:S01]  /*0a00*/  @P0 LDC.64 R10, c[0x0][0x388] ;  /* 0x0000e200ff0a0b82 */ /* 0x000e620000000a00 */
[----:B---3--:R-:W-:-:S06]  /*0a10*/  @P4 IMAD.WIDE.U32 R12, R29, 0x4, R12 ;  /* 0x000000041d0c4825 */ /* 0x008fcc00078e000c */
[----:B------:R-:W3:Y:S01]  /*0a20*/  @P4 LDG.E R13, desc[UR8][R12.64] ;  /* 0x000000080c0d4981 */ /* 0x000ee2000c1e1900 */
[----:B----4-:R-:W-:-:S06]  /*0a30*/  @P3 IMAD.WIDE.U32 R4, R27, 0x4, R4 ;  /* 0x000000041b043825 */ /* 0x010fcc00078e0004 */
[----:B------:R-:W4:Y:S01]  /*0a40*/  @P3 LDG.E R5, desc[UR8][R4.64] ;  /* 0x0000000804053981 */ /* 0x000f22000c1e1900 */
[----:B0-----:R-:W-:-:S06]  /*0a50*/  @P2 IMAD.WIDE.U32 R6, R25, 0x4, R6 ;  /* 0x0000000419062825 */ /* 0x001fcc00078e0006 */
[----:B------:R-:W4:Y:S01]  /*0a60*/  @P2 LDG.E R7, desc[UR8][R6.64] ;  /* 0x0000000806072981 */ /* 0x000f22000c1e1900 */
[----:B-1----:R-:W-:-:S06]  /*0a70*/  @P0 IMAD.WIDE.U32 R10, R21, 0x4, R10 ;  /* 0x00000004150a0825 */ /* 0x002fcc00078e000a */
[----:B------:R-:W4:Y:S01]  /*0a80*/  @P0 LDG.E R11, desc[UR8][R10.64] ;  /* 0x000000080a0b0981 */ /* 0x000f22000c1e1900 */
[----:B--2---:R-:W-:Y:S01]  /*0a90*/  @P6 FADD R0, R0, R9 ;  /* 0x0000000900006221 */ /* 0x004fe20000000000 */
[----:B------:R-:W-:Y:S01]  /*0aa0*/  ISETP.GE.AND P6, PT, R19, RZ, PT ;  /* 0x000000ff1300720c */ /* 0x000fe20003fc6270 */
[----:B------:R-:W0:-:S12]  /*0ab0*/  @P1 LDC.64 R8, c[0x0][0x388] ;  /* 0x0000e200ff081b82 */ /* 0x000e180000000a00 */
[----:B------:R-:W1:Y:S01]  /*0ac0*/  @P6 LDC.64 R16, c[0x0][0x388] ;  /* 0x0000e200ff106b82 */ /* 0x000e620000000a00 */
[----:B0-----:R-:W-:-:S06]  /*0ad0*/  @P1 IMAD.WIDE.U32 R8, R23, 0x4, R8 ;  /* 0x0000000417081825 */ /* 0x001fcc00078e0008 */
[----:B------:R-:W2:Y:S01]  /*0ae0*/  @P1 LDG.E R9, desc[UR8][R8.64] ;  /* 0x0000000808091981 */ /* 0x000ea2000c1e1900 */
[----:B-1----:R-:W-:-:S06]  /*0af0*/  @P6 IMAD.WIDE.U32 R16, R19, 0x4, R16 ;  /* 0x0000000413106825 */ /* 0x002fcc00078e0010 */
[----:B------:R-:W2:Y:S01]  /*0b00*/  @P6 LDG.E R17, desc[UR8][R16.64] ;  /* 0x0000000810116981 */ /* 0x000ea2000c1e1900 */
[----:B-----5:R-:W-:-:S04]  /*0b10*/  @P5 FADD R0, R0, R15 ;  /* 0x0000000f00005221 */ /* 0x020fc80000000000 */
[----:B---3--:R-:W-:-:S04]  /*0b20*/  @P4 FADD R0, R0, R13 ;  /* 0x0000000d00004221 */ /* 0x008fc80000000000 */
[----:B----4-:R-:W-:-:S04]  /*0b30*/  @P3 FADD R0, R0, R5 ;  /* 0x0000000500003221 */ /* 0x010fc80000000000 */
[----:B------:R-:W-:Y:S01]  /*0b40*/  @P2 FADD R0, R0, R7 ;  /* 0x0000000700002221 */ /* 0x000fe20000000000 */
[----:B------:R-:W-:-:S03]  /*0b50*/  UIADD3 UR4, UPT, UPT, UR4, 0x8, URZ ;  /* 0x0000000804047890 */ /* 0x000fc6000fffe0ff */
[----:B--2---:R-:W-:-:S04]  /*0b60*/  @P1 FADD R0, R0, R9 ;  /* 0x0000000900001221 */ /* 0x004fc80000000000 */
[----:B------:R-:W-:-:S04]  /*0b70*/  @P0 FADD R0, R0, R11 ;  /* 0x0000000b00000221 */ /* 0x000fc80000000000 */
[----:B------:R-:W-:-:S07]  /*0b80*/  @P6 FADD R0, R0, R17 ;  /* 0x0000001100006221 */ /* 0x000fce0000000000 */
.L_x_3:
[----:B------:R-:W-:Y:S05]  /*0b90*/  BRA.U !UP1, `(.L_x_0) ;  /* 0x0000000109e47547 */ /* 0x000fea000b800000 */
[----:B------:R-:W-:Y:S02]  /*0ba0*/  UISETP.GE.U32.AND UP0, UPT, UR7, 0x4, UPT ;  /* 0x000000040700788c */ /* 0x000fe4000bf06070 */
[----:B------:R-:W-:-:S04]  /*0bb0*/  ULOP3.LUT UR5, UR5, 0x3, URZ, 0xc0, !UPT ;  /* 0x0000000305057892 */ /* 0x000fc8000f8ec0ff */
[----:B------:R-:W-:-:S03]  /*0bc0*/  UISETP.NE.AND UP1, UPT, UR5, URZ, UPT ;  /* 0x000000ff0500728c */ /* 0x000fc6000bf25270 */
[----:B------:R-:W-:Y:S08]  /*0bd0*/  BRA.U !UP0, `(.L_x_4) ;  /* 0x0000000108847547 */ /* 0x000ff0000b800000 */
[----:B------:R-:W0:Y:S01]  /*0be0*/  LDC.64 R4, c[0x0][0x380] ;  /* 0x0000e000ff047b82 */ /* 0x000e220000000a00 */
[----:B------:R-:W1:Y:S01]  /*0bf0*/  LDCU.64 UR6, c[0x0][0x380] ;  /* 0x00007000ff0677ac */ /* 0x000e620008000a00 */
[C---:B------:R-:W-:Y:S02]  /*0c00*/  IADD3 R6, P0, PT, R3.reuse, UR4, RZ ;  /* 0x0000000403067c10 */ /* 0x040fe4000ff1e0ff */
[----:B------:R-:W-:Y:S02]  /*0c10*/  IADD3 R7, PT, PT, R3, UR4, RZ ;  /* 0x0000000403077c10 */ /* 0x000fe4000fffe0ff */
[----:B------:R-:W-:Y:S02]  /*0c20*/  IADD3.X R9, PT, PT, RZ, RZ, RZ, P0, !PT ;  /* 0x000000ffff097210 */ /* 0x000fe400007fe4ff */
[----:B-1----:R-:W-:-:S04]  /*0c30*/  LEA R10, P0, R6, UR6, 0x2 ;  /* 0x00000006060a7c11 */ /* 0x002fc8000f8010ff */
[----:B------:R-:W-:Y:S01]  /*0c40*/  LEA.HI.X R11, R6, UR7, R9, 0x2, P0 ;  /* 0x00000007060b7c11 */ /* 0x000fe200080f1409 */
[----:B0-----:R-:W-:-:S04]  /*0c50*/  IMAD.WIDE.U32 R4, R7, 0x4, R4 ;  /* 0x0000000407047825 */ /* 0x001fc800078e0004 */
[----:B------:R-:W2:Y:S04]  /*0c60*/  LDG.E R15, desc[UR8][R10.64+0x4] ;  /* 0x000004080a0f7981 */ /* 0x000ea8000c1e1900 */
[----:B------:R-:W3:Y:S04]  /*0c70*/  LDG.E R21, desc[UR8][R4.64] ;  /* 0x0000000804157981 */ /* 0x000ee8000c1e1900 */
[----:B------:R-:W4:Y:S04]  /*0c80*/  LDG.E R17, desc[UR8][R10.64+0x8] ;  /* 0x000008080a117981 */ /* 0x000f28000c1e1900 */
[----:B------:R-:W5:Y:S01]  /*0c90*/  LDG.E R19, desc[UR8][R10.64+0xc] ;  /* 0x00000c080a137981 */ /* 0x000f62000c1e1900 */
[----:B--2---:R-:W-:-:S02]  /*0ca0*/  ISETP.GE.AND P1, PT, R15, RZ, PT ;  /* 0x000000ff0f00720c */ /* 0x004fc40003f26270 */
[----:B---3--:R-:W-:Y:S02]  /*0cb0*/  ISETP.GE.AND P0, PT, R21, RZ, PT ;  /* 0x000000ff1500720c */ /* 0x008fe40003f06270 */
[----:B----4-:R-:W-:Y:S02]  /*0cc0*/  ISETP.GE.AND P2, PT, R17, RZ, PT ;  /* 0x000000ff1100720c */ /* 0x010fe40003f46270 */
[----:B-----5:R-:W-:-:S07]  /*0cd0*/  ISETP.GE.AND P3, PT, R19, RZ, PT ;  /* 0x000000ff1300720c */ /* 0x020fce0003f66270 */
[----:B------:R-:W0:Y:S08]  /*0ce0*/  @P1 LDC.64 R8, c[0x0][0x388] ;  /* 0x0000e200ff081b82 */ /* 0x000e300000000a00 */
[----:B------:R-:W1:Y:S08]  /*0cf0*/  @P0 LDC.64 R6, c[0x0][0x388] ;  /* 0x0000e200ff060b82 */ /* 0x000e700000000a00 */
[----:B------:R-:W2:Y:S08]  /*0d00*/  @P2 LDC.64 R12, c[0x0][0x388] ;  /* 0x0000e200ff0c2b82 */ /* 0x000eb00000000a00 */
[----:B------:R-:W3:Y:S01]  /*0d10*/  @P3 LDC.64 R4, c[0x0][0x388] ;  /* 0x0000e200ff043b82 */ /* 0x000ee20000000a00 */
[----:B0-----:R-:W-:-:S06]  /*0d20*/  @P1 IMAD.WIDE.U32 R8, R15, 0x4, R8 ;  /* 0x000000040f081825 */ /* 0x001fcc00078e0008 */
[----:B------:R-:W4:Y:S01]  /*0d30*/  @P1 LDG.E R9, desc[UR8][R8.64] ;  /* 0x0000000808091981 */ /* 0x000f22000c1e1900 */
[----:B-1----:R-:W-:-:S06]  /*0d40*/  @P0 IMAD.WIDE.U32 R6, R21, 0x4, R6 ;  /* 0x0000000415060825 */ /* 0x002fcc00078e0006 */
[----:B------:R-:W5:Y:S01]  /*0d50*/  @P0 LDG.E R7, desc[UR8][R6.64] ;  /* 0x0000000806070981 */ /* 0x000f62000c1e1900 */
[----:B--2---:R-:W-:-:S06]  /*0d60*/  @P2 IMAD.WIDE.U32 R10, R17, 0x4, R12 ;  /* 0x00000004110a2825 */ /* 0x004fcc00078e000c */
[----:B------:R-:W2:Y:S01]  /*0d70*/  @P2 LDG.E R11, desc[UR8][R10.64] ;  /* 0x000000080a0b2981 */ /* 0x000ea2000c1e1900 */
[----:B---3--:R-:W-:-:S06]  /*0d80*/  @P3 IMAD.WIDE.U32 R4, R19, 0x4, R4 ;  /* 0x0000000413043825 */ /* 0x008fcc00078e0004 */
[----:B------:R-:W3:Y:S01]  /*0d90*/  @P3 LDG.E R5, desc[UR8][R4.64] ;  /* 0x0000000804053981 */ /* 0x000ee2000c1e1900 */
[----:B------:R-:W-:Y:S01]  /*0da0*/  UIADD3 UR4, UPT, UPT, UR4, 0x4, URZ ;  /* 0x0000000404047890 */ /* 0x000fe2000fffe0ff */
[----:B-----5:R-:W-:-:S04]  /*0db0*/  @P0 FADD R0, R0, R7 ;  /* 0x0000000700000221 */ /* 0x020fc80000000000 */
[----:B----4-:R-:W-:-:S04]  /*0dc0*/  @P1 FADD R0, R0, R9 ;  /* 0x0000000900001221 */ /* 0x010fc80000000000 */
[----:B--2---:R-:W-:-:S04]  /*0dd0*/  @P2 FADD R0, R0, R11 ;  /* 0x0000000b00002221 */ /* 0x004fc80000000000 */
[----:B---3--:R-:W-:-:S07]  /*0de0*/  @P3 FADD R0, R0, R5 ;  /* 0x0000000500003221 */ /* 0x008fce0000000000 */
.L_x_4:
[----:B------:R-:W-:Y:S05]  /*0df0*/  BRA.U !UP1, `(.L_x_0) ;  /* 0x00000001094c7547 */ /* 0x000fea000b800000 */
[----:B------:R-:W0:Y:S01]  /*0e00*/  LDC.64 R4, c[0x0][0x380] ;  /* 0x0000e000ff047b82 */ /* 0x000e220000000a00 */
[----:B------:R-:W-:Y:S01]  /*0e10*/  IADD3 R3, PT, PT, R3, UR4, RZ ;  /* 0x0000000403037c10 */ /* 0x000fe2000fffe0ff */
[----:B------:R-:W-:-:S04]  /*0e20*/  UIADD3 UR5, UPT, UPT, -UR5, URZ, URZ ;  /* 0x000000ff05057290 */ /* 0x000fc8000fffe1ff */
[----:B0-----:R-:W-:-:S03]  /*0e30*/  IMAD.WIDE.U32 R4, R3, 0x4, R4 ;  /* 0x0000000403047825 */ /* 0x001fc600078e0004 */
[----:B------:R-:W-:Y:S02]  /*0e40*/  MOV R3, R4 ;  /* 0x0000000400037202 */ /* 0x000fe40000000f00 */
[----:B------:R-:W-:-:S07]  /*0e50*/  MOV R8, R5 ;  /* 0x0000000500087202 */ /* 0x000fce0000000f00 */
.L_x_5:
[----:B------:R-:W-:Y:S02]  /*0e60*/  MOV R7, R8 ;  /* 0x0000000800077202 */ /* 0x000fe40000000f00 */
[----:B------:R-:W-:-:S05]  /*0e70*/  MOV R6, R3 ;  /* 0x0000000300067202 */ /* 0x000fca0000000f00 */
[----:B------:R-:W2:Y:S02]  /*0e80*/  LDG.E R7, desc[UR8][R6.64] ;  /* 0x0000000806077981 */ /* 0x000ea4000c1e1900 */
[----:B--2---:R-:W-:-:S13]  /*0e90*/  ISETP.GE.AND P0, PT, R7, RZ, PT ;  /* 0x000000ff0700720c */ /* 0x004fda0003f06270 */
[----:B------:R-:W0:Y:S02]  /*0ea0*/  @P0 LDC.64 R4, c[0x0][0x388] ;  /* 0x0000e200ff040b82 */ /* 0x000e240000000a00 */
[----:B0-----:R-:W-:-:S06]  /*0eb0*/  @P0 IMAD.WIDE.U32 R4, R7, 0x4, R4 ;  /* 0x0000000407040825 */ /* 0x001fcc00078e0004 */
[----:B------:R-:W2:Y:S01]  /*0ec0*/  @P0 LDG.E R5, desc[UR8][R4.64] ;  /* 0x0000000804050981 */ /* 0x000ea2000c1e1900 */
[----:B------:R-:W-:Y:S01]  /*0ed0*/  UIADD3 UR5, UPT, UPT, UR5, 0x1, URZ ;  /* 0x0000000105057890 */ /* 0x000fe2000fffe0ff */
[----:B------:R-:W-:-:S03]  /*0ee0*/  IADD3 R3, P1, PT, R3, 0x4, RZ ;  /* 0x0000000403037810 */ /* 0x000fc60007f3e0ff */
[----:B------:R-:W-:Y:S01]  /*0ef0*/  UISETP.NE.AND UP0, UPT, UR5, URZ, UPT ;  /* 0x000000ff0500728c */ /* 0x000fe2000bf05270 */
[----:B------:R-:W-:Y:S01]  /*0f00*/  IADD3.X R8, PT, PT, RZ, R8, RZ, P1, !PT ;  /* 0x00000008ff087210 */ /* 0x000fe20000ffe4ff */
[----:B--2---:R-:W-:-:S07]  /*0f10*/  @P0 FADD R0, R0, R5 ;  /* 0x0000000500000221 */ /* 0x004fce0000000000 */
[----:B------:R-:W-:Y:S05]  /*0f20*/  BRA.U UP0, `(.L_x_5) ;  /* 0xfffffffd00cc7547 */ /* 0x000fea000b83ffff */
.L_x_0:
[----:B------:R-:W1:Y:S02]  /*0f30*/  LDC.64 R4, c[0x0][0x390] ;  /* 0x0000e400ff047b82 */ /* 0x000e640000000a00 */
[----:B-1----:R-:W-:-:S05]  /*0f40*/  IMAD.WIDE.U32 R2, R2, 0x4, R4 ;  /* 0x0000000402027825 */ /* 0x002fca00078e0004 */
[----:B------:R-:W-:Y:S01]  /*0f50*/  STG.E desc[UR8][R2.64], R0 ;  /* 0x0000000002007986 */ /* 0x000fe2000c101908 */
[----:B------:R-:W-:Y:S05]  /*0f60*/  EXIT ;  /* 0x000000000000794d */ /* 0x000fea0003800000 */
.L_x_6:
[----:B------:R-:W-:-:S00]  /*0f70*/  BRA `(.L_x_6) ;  /* 0xfffffffc00fc7947 */ /* 0x000fc0000383ffff */
[----:B------:R-:W-:-:S00]  /*0f80*/  NOP ;  /* 0x0000000000007918 */ /* 0x000fc00000000000 */
[----:B------:R-:W-:-:S00]  /*0f90*/  NOP ;  /* 0x0000000000007918 */ /* 0x000fc00000000000 */
[----:B------:R-:W-:-:S00]  /*0fa0*/  NOP ;  /* 0x0000000000007918 */ /* 0x000fc00000000000 */
[----:B------:R-:W-:-:S00]  /*0fb0*/  NOP ;  /* 0x0000000000007918 */ /* 0x000fc00000000000 */
[----:B------:R-:W-:-:S00]  /*0fc0*/  NOP ;  /* 0x0000000000007918 */ /* 0x000fc00000000000 */
[----:B------:R-:W-:-:S00]  /*0fd0*/  NOP ;  /* 0x0000000000007918 */ /* 0x000fc00000000000 */
[----:B------:R-:W-:-:S00]  /*0fe0*/  NOP ;  /* 0x0000000000007918 */ /* 0x000fc00000000000 */
[----:B------:R-:W-:-:S00]  /*0ff0*/  NOP ;  /* 0x0000000000007918 */ /* 0x000fc00000000000 */
.L_x_7:


//--------------------- .nv.shared.reserved.0     --------------------------
	.section	.nv.shared.reserved.0,"aw",@nobits
	.weak		__nv_reservedSMEM_offset_0_alias
	.size		__nv_reservedSMEM_offset_0_alias, 0, 64
	.other		__nv_reservedSMEM_offset_0_alias,@"STO_CUDA_RESERVED_SHARED STV_DEFAULT"
__nv_reservedSMEM_offset_0_alias:
	.zero		0
	.zero		64


//--------------------- .nv.constant0._Z14calculateTotalPiPfS0_i --------------------------
	.section	.nv.constant0._Z14calculateTotalPiPfS0_i,"a",@progbits
	.sectionflags	@""
	.align	4
.nv.constant0._Z14calculateTotalPiPfS0_i:
	.zero		924


//--------------------- SYMBOLS --------------------------

	.type		.nv.reservedSmem.offset0,@object
	.size		.nv.reservedSmem.offset0,0x4
